//
// Generated by NVIDIA NVVM Compiler
//
// Compiler Build ID: CL-36424714
// Cuda compilation tools, release 13.0, V13.0.88
// Based on NVVM 20.0.0
//

.version 9.0
.target sm_100
.address_size 64

	// .globl	_Z15csr_spmv_kerneliPiS_PdS0_S0_

.visible .entry _Z15csr_spmv_kerneliPiS_PdS0_S0_(
	.param .u32 _Z15csr_spmv_kerneliPiS_PdS0_S0__param_0,
	.param .u64 .ptr .align 1 _Z15csr_spmv_kerneliPiS_PdS0_S0__param_1,
	.param .u64 .ptr .align 1 _Z15csr_spmv_kerneliPiS_PdS0_S0__param_2,
	.param .u64 .ptr .align 1 _Z15csr_spmv_kerneliPiS_PdS0_S0__param_3,
	.param .u64 .ptr .align 1 _Z15csr_spmv_kerneliPiS_PdS0_S0__param_4,
	.param .u64 .ptr .align 1 _Z15csr_spmv_kerneliPiS_PdS0_S0__param_5
)
{
	.reg .pred 	%p<7>;
	.reg .b32 	%r<32>;
	.reg .b64 	%rd<35>;
	.reg .b64 	%fd<23>;

	ld.param.u32 	%r16, [_Z15csr_spmv_kerneliPiS_PdS0_S0__param_0];
	ld.param.u64 	%rd7, [_Z15csr_spmv_kerneliPiS_PdS0_S0__param_1];
	ld.param.u64 	%rd9, [_Z15csr_spmv_kerneliPiS_PdS0_S0__param_2];
	ld.param.u64 	%rd10, [_Z15csr_spmv_kerneliPiS_PdS0_S0__param_3];
	ld.param.u64 	%rd11, [_Z15csr_spmv_kerneliPiS_PdS0_S0__param_4];
	ld.param.u64 	%rd8, [_Z15csr_spmv_kerneliPiS_PdS0_S0__param_5];
	cvta.to.global.u64 	%rd1, %rd11;
	cvta.to.global.u64 	%rd2, %rd9;
	cvta.to.global.u64 	%rd3, %rd10;
	mov.u32 	%r17, %ctaid.x;
	mov.u32 	%r18, %ntid.x;
	mov.u32 	%r19, %tid.x;
	mad.lo.s32 	%r1, %r17, %r18, %r19;
	setp.ge.s32 	%p1, %r1, %r16;
	@%p1 bra 	$L__BB0_8;
	cvta.to.global.u64 	%rd12, %rd7;
	mul.wide.s32 	%rd13, %r1, 4;
	add.s64 	%rd14, %rd12, %rd13;
	ld.global.u32 	%r2, [%rd14];
	ld.global.u32 	%r3, [%rd14+4];
	setp.ge.s32 	%p2, %r2, %r3;
	@%p2 bra 	$L__BB0_8;
	cvta.to.global.u64 	%rd15, %rd8;
	mul.wide.s32 	%rd16, %r1, 8;
	add.s64 	%rd4, %rd15, %rd16;
	ld.global.f64 	%fd21, [%rd4];
	sub.s32 	%r20, %r3, %r2;
	and.b32  	%r4, %r20, 3;
	setp.eq.s32 	%p3, %r4, 0;
	mov.u32 	%r29, %r2;
	@%p3 bra 	$L__BB0_5;
	neg.s32 	%r27, %r4;
	mov.u32 	%r29, %r2;
$L__BB0_4:
	.pragma "nounroll";
	mul.wide.s32 	%rd17, %r29, 4;
	add.s64 	%rd18, %rd2, %rd17;
	mul.wide.s32 	%rd19, %r29, 8;
	add.s64 	%rd20, %rd3, %rd19;
	ld.global.f64 	%fd7, [%rd20];
	ld.global.u32 	%r21, [%rd18];
	mul.wide.s32 	%rd21, %r21, 8;
	add.s64 	%rd22, %rd1, %rd21;
	ld.global.f64 	%fd8, [%rd22];
	fma.rn.f64 	%fd21, %fd7, %fd8, %fd21;
	st.global.f64 	[%rd4], %fd21;
	add.s32 	%r29, %r29, 1;
	add.s32 	%r27, %r27, 1;
	setp.ne.s32 	%p4, %r27, 0;
	@%p4 bra 	$L__BB0_4;
$L__BB0_5:
	sub.s32 	%r22, %r2, %r3;
	setp.gt.u32 	%p5, %r22, -4;
	@%p5 bra 	$L__BB0_8;
	sub.s32 	%r30, %r29, %r3;
	add.s64 	%rd5, %rd3, 16;
	add.s64 	%rd6, %rd2, 8;
$L__BB0_7:
	mul.wide.s32 	%rd23, %r29, 8;
	add.s64 	%rd24, %rd5, %rd23;
	mul.wide.s32 	%rd25, %r29, 4;
	add.s64 	%rd26, %rd6, %rd25;
	ld.global.f64 	%fd9, [%rd24+-16];
	ld.global.u32 	%r23, [%rd26+-8];
	mul.wide.s32 	%rd27, %r23, 8;
	add.s64 	%rd28, %rd1, %rd27;
	ld.global.f64 	%fd10, [%rd28];
	fma.rn.f64 	%fd11, %fd9, %fd10, %fd21;
	st.global.f64 	[%rd4], %fd11;
	ld.global.f64 	%fd12, [%rd24+-8];
	ld.global.u32 	%r24, [%rd26+-4];
	mul.wide.s32 	%rd29, %r24, 8;
	add.s64 	%rd30, %rd1, %rd29;
	ld.global.f64 	%fd13, [%rd30];
	fma.rn.f64 	%fd14, %fd12, %fd13, %fd11;
	st.global.f64 	[%rd4], %fd14;
	ld.global.f64 	%fd15, [%rd24];
	ld.global.u32 	%r25, [%rd26];
	mul.wide.s32 	%rd31, %r25, 8;
	add.s64 	%rd32, %rd1, %rd31;
	ld.global.f64 	%fd16, [%rd32];
	fma.rn.f64 	%fd17, %fd15, %fd16, %fd14;
	st.global.f64 	[%rd4], %fd17;
	ld.global.f64 	%fd18, [%rd24+8];
	ld.global.u32 	%r26, [%rd26+4];
	mul.wide.s32 	%rd33, %r26, 8;
	add.s64 	%rd34, %rd1, %rd33;
	ld.global.f64 	%fd19, [%rd34];
	fma.rn.f64 	%fd21, %fd18, %fd19, %fd17;
	st.global.f64 	[%rd4], %fd21;
	add.s32 	%r29, %r29, 4;
	add.s32 	%r30, %r30, 4;
	setp.ne.s32 	%p6, %r30, 0;
	@%p6 bra 	$L__BB0_7;
$L__BB0_8:
	ret;

}


// ===== COMPILED SASS (sm_100) =====

	.target	sm_100

	.elftype	@"ET_EXEC"


//--------------------- .note.nv.tkinfo           --------------------------
	.section	.note.nv.tkinfo,"",@"SHT_NOTE"
	.sectionflags	@"SHF_NOTE_NV_TKINFO"
	.tkinfo
        /*0018*/ 	.word	0x00000002
        /*0030*/ 	.string	""
        /*0030*/ 	.string	"ptxas"
        /*0030*/ 	.string	"Cuda compilation tools, release 13.0, V13.0.88"
        /*0030*/ 	.string	"Build cuda_13.0.r13.0/compiler.36424714_0"
        /*0030*/ 	.string	"-arch sm_100 -m 64 "



//--------------------- .note.nv.cuinfo           --------------------------
	.section	.note.nv.cuinfo,"",@"SHT_NOTE"
	.sectionflags	@"SHF_NOTE_NV_CUINFO"
        /*0018*/ 	.short	0x0002
        /*001a*/ 	.short	0x0064
        /*001c*/ 	.short	0x0082
	.zero		2


//--------------------- .nv.info                  --------------------------
	.section	.nv.info,"",@"SHT_CUDA_INFO"
	.align	4


	//----- nvinfo : EIATTR_REGCOUNT
	.align		4
        /*0000*/ 	.byte	0x04, 0x2f
        /*0002*/ 	.short	(.L_1 - .L_0)
	.align		4
.L_0:
        /*0004*/ 	.word	index@(_Z15csr_spmv_kerneliPiS_PdS0_S0_)
        /*0008*/ 	.word	0x00000018


	//----- nvinfo : EIATTR_FRAME_SIZE
	.align		4
.L_1:
        /*000c*/ 	.byte	0x04, 0x11
        /*000e*/ 	.short	(.L_3 - .L_2)
	.align		4
.L_2:
        /*0010*/ 	.word	index@(_Z15csr_spmv_kerneliPiS_PdS0_S0_)
        /*0014*/ 	.word	0x00000000


	//----- nvinfo : EIATTR_MIN_STACK_SIZE
	.align		4
.L_3:
        /*0018*/ 	.byte	0x04, 0x12
        /*001a*/ 	.short	(.L_5 - .L_4)
	.align		4
.L_4:
        /*001c*/ 	.word	index@(_Z15csr_spmv_kerneliPiS_PdS0_S0_)
        /*0020*/ 	.word	0x00000000
.L_5:


//--------------------- .nv.compat                --------------------------
	.section	.nv.compat,"",@"SHT_CUDA_COMPAT_INFO"
	.align	4
        /*0000*/ 	.byte	0x02, 0x09, 0x00, 0x00, 0x02, 0x02, 0x01, 0x00, 0x02, 0x05, 0x05, 0x00, 0x03, 0x07, 0x01, 0x01
        /*0010*/ 	.byte	0x02, 0x03, 0x00, 0x00, 0x02, 0x06, 0x01, 0x00, 0x04, 0x0b, 0x08, 0x00, 0x01, 0x00, 0x00, 0x00
        /*0020*/ 	.byte	0x00, 0x00, 0x00, 0x00


//--------------------- .nv.info._Z15csr_spmv_kerneliPiS_PdS0_S0_ --------------------------
	.section	.nv.info._Z15csr_spmv_kerneliPiS_PdS0_S0_,"",@"SHT_CUDA_INFO"
	.sectionflags	@""
	.align	4


	//----- nvinfo : EIATTR_CUDA_API_VERSION
	.align		4
        /*0000*/ 	.byte	0x04, 0x37
        /*0002*/ 	.short	(.L_7 - .L_6)
.L_6:
        /*0004*/ 	.word	0x00000082


	//----- nvinfo : EIATTR_KPARAM_INFO
	.align		4
.L_7:
        /*0008*/ 	.byte	0x04, 0x17
        /*000a*/ 	.short	(.L_9 - .L_8)
.L_8:
        /*000c*/ 	.word	0x00000000
        /*0010*/ 	.short	0x0005
        /*0012*/ 	.short	0x0028
        /*0014*/ 	.byte	0x00, 0xf5, 0x21, 0x00


	//----- nvinfo : EIATTR_KPARAM_INFO
	.align		4
.L_9:
        /*0018*/ 	.byte	0x04, 0x17
        /*001a*/ 	.short	(.L_11 - .L_10)
.L_10:
        /*001c*/ 	.word	0x00000000
        /*0020*/ 	.short	0x0004
        /*0022*/ 	.short	0x0020
        /*0024*/ 	.byte	0x00, 0xf5, 0x21, 0x00


	//----- nvinfo : EIATTR_KPARAM_INFO
	.align		4
.L_11:
        /*0028*/ 	.byte	0x04, 0x17
        /*002a*/ 	.short	(.L_13 - .L_12)
.L_12:
        /*002c*/ 	.word	0x00000000
        /*0030*/ 	.short	0x0003
        /*0032*/ 	.short	0x0018
        /*0034*/ 	.byte	0x00, 0xf5, 0x21, 0x00


	//----- nvinfo : EIATTR_KPARAM_INFO
	.align		4
.L_13:
        /*0038*/ 	.byte	0x04, 0x17
        /*003a*/ 	.short	(.L_15 - .L_14)
.L_14:
        /*003c*/ 	.word	0x00000000
        /*0040*/ 	.short	0x0002
        /*0042*/ 	.short	0x0010
        /*0044*/ 	.byte	0x00, 0xf5, 0x21, 0x00


	//----- nvinfo : EIATTR_KPARAM_INFO
	.align		4
.L_15:
        /*0048*/ 	.byte	0x04, 0x17
        /*004a*/ 	.short	(.L_17 - .L_16)
.L_16:
        /*004c*/ 	.word	0x00000000
        /*0050*/ 	.short	0x0001
        /*0052*/ 	.short	0x0008
        /*0054*/ 	.byte	0x00, 0xf5, 0x21, 0x00


	//----- nvinfo : EIATTR_KPARAM_INFO
	.align		4
.L_17:
        /*0058*/ 	.byte	0x04, 0x17
        /*005a*/ 	.short	(.L_19 - .L_18)
.L_18:
        /*005c*/ 	.word	0x00000000
        /*0060*/ 	.short	0x0000
        /*0062*/ 	.short	0x0000
        /*0064*/ 	.byte	0x00, 0xf0, 0x11, 0x00


	//----- nvinfo : EIATTR_SPARSE_MMA_MASK
	.align		4
.L_19:
        /*0068*/ 	.byte	0x03, 0x50
        /*006a*/ 	.short	0x0000


	//----- nvinfo : EIATTR_MAXREG_COUNT
	.align		4
        /*006c*/ 	.byte	0x03, 0x1b
        /*006e*/ 	.short	0x00ff


	//----- nvinfo : EIATTR_MERCURY_ISA_VERSION
	.align		4
        /*0070*/ 	.byte	0x03, 0x5f
        /*0072*/ 	.short	0x0101


	//----- nvinfo : EIATTR_VRC_CTA_INIT_COUNT
	.align		4
        /*0074*/ 	.byte	0x02, 0x4a
	.zero		1
	.zero		1


	//----- nvinfo : EIATTR_EXIT_INSTR_OFFSETS
	.align		4
        /*0078*/ 	.byte	0x04, 0x1c
        /*007a*/ 	.short	(.L_21 - .L_20)


	//   ....[0]....
.L_20:
        /*007c*/ 	.word	0x00000070


	//   ....[1]....
        /*0080*/ 	.word	0x000000e0


	//   ....[2]....
        /*0084*/ 	.word	0x00000290


	//   ....[3]....
        /*0088*/ 	.word	0x00000530


	//----- nvinfo : EIATTR_CRS_STACK_SIZE
	.align		4
.L_21:
        /*008c*/ 	.byte	0x04, 0x1e
        /*008e*/ 	.short	(.L_23 - .L_22)
.L_22:
        /*0090*/ 	.word	0x00000000


	//----- nvinfo : EIATTR_CBANK_PARAM_SIZE
	.align		4
.L_23:
        /*0094*/ 	.byte	0x03, 0x19
        /*0096*/ 	.short	0x0030


	//----- nvinfo : EIATTR_PARAM_CBANK
	.align		4
        /*0098*/ 	.byte	0x04, 0x0a
        /*009a*/ 	.short	(.L_25 - .L_24)
	.align		4
.L_24:
        /*009c*/ 	.word	index@(.nv.constant0._Z15csr_spmv_kerneliPiS_PdS0_S0_)
        /*00a0*/ 	.short	0x0380
        /*00a2*/ 	.short	0x0030


	//----- nvinfo : EIATTR_SW_WAR
	.align		4
.L_25:
        /*00a4*/ 	.byte	0x04, 0x36
        /*00a6*/ 	.short	(.L_27 - .L_26)
.L_26:
        /*00a8*/ 	.word	0x00000008
.L_27:


//--------------------- .nv.callgraph             --------------------------
	.section	.nv.callgraph,"",@"SHT_CUDA_CALLGRAPH"
	.align	4
	.sectionentsize	8
	.align		4
        /*0000*/ 	.word	0x00000000
	.align		4
        /*0004*/ 	.word	0xffffffff
	.align		4
        /*0008*/ 	.word	0x00000000
	.align		4
        /*000c*/ 	.word	0xfffffffe
	.align		4
        /*0010*/ 	.word	0x00000000
	.align		4
        /*0014*/ 	.word	0xfffffffd
	.align		4
        /*0018*/ 	.word	0x00000000
	.align		4
        /*001c*/ 	.word	0xfffffffc


//--------------------- .text._Z15csr_spmv_kerneliPiS_PdS0_S0_ --------------------------
	.section	.text._Z15csr_spmv_kerneliPiS_PdS0_S0_,"ax",@progbits
	.align	128
        .global         _Z15csr_spmv_kerneliPiS_PdS0_S0_
        .type           _Z15csr_spmv_kerneliPiS_PdS0_S0_,@function
        .size           _Z15csr_spmv_kerneliPiS_PdS0_S0_,(.L_x_5 - _Z15csr_spmv_kerneliPiS_PdS0_S0_)
        .other          _Z15csr_spmv_kerneliPiS_PdS0_S0_,@"STO_CUDA_ENTRY STV_DEFAULT"
_Z15csr_spmv_kerneliPiS_PdS0_S0_:
.text._Z15csr_spmv_kerneliPiS_PdS0_S0_:
[----:B------:R-:W-:Y:S01]  /*0000*/  LDC R1, c[0x0][0x37c] ;  /* 0x0000df00ff017b82 */ /* 0x000fe20000000800 */
[----:B------:R-:W0:Y:S07]  /*0010*/  S2R R0, SR_TID.X ;  /* 0x0000000000007919 */ /* 0x000e2e0000002100 */
[----:B------:R-:W0:Y:S01]  /*0020*/  S2UR UR4, SR_CTAID.X ;  /* 0x00000000000479c3 */ /* 0x000e220000002500 */
[----:B------:R-:W1:Y:S07]  /*0030*/  LDCU UR5, c[0x0][0x380] ;  /* 0x00007000ff0577ac */ /* 0x000e6e0008000800 */
[----:B------:R-:W0:Y:S02]  /*0040*/  LDC R5, c[0x0][0x360] ;  /* 0x0000d800ff057b82 */ /* 0x000e240000000800 */
[----:B0-----:R-:W-:-:S05]  /*0050*/  IMAD R5, R5, UR4, R0 ;  /* 0x0000000405057c24 */ /* 0x001fca000f8e0200 */
[----:B-1----:R-:W-:-:S13]  /*0060*/  ISETP.GE.AND P0, PT, R5, UR5, PT ;  /* 0x0000000505007c0c */ /* 0x002fda000bf06270 */
[----:B------:R-:W-:Y:S05]  /*0070*/  @P0 EXIT ;  /* 0x000000000000094d */ /* 0x000fea0003800000 */
[----:B------:R-:W0:Y:S01]  /*0080*/  LDC.64 R2, c[0x0][0x388] ;  /* 0x0000e200ff027b82 */ /* 0x000e220000000a00 */
[----:B------:R-:W1:Y:S01]  /*0090*/  LDCU.64 UR8, c[0x0][0x358] ;  /* 0x00006b00ff0877ac */ /* 0x000e620008000a00 */
[----:B0-----:R-:W-:-:S05]  /*00a0*/  IMAD.WIDE R2, R5, 0x4, R2 ;  /* 0x0000000405027825 */ /* 0x001fca00078e0202 */
[----:B-1----:R-:W2:Y:S04]  /*00b0*/  LDG.E R0, desc[UR8][R2.64] ;  /* 0x0000000802007981 */ /* 0x002ea8000c1e1900 */
[----:B------:R-:W2:Y:S02]  /*00c0*/  LDG.E R13, desc[UR8][R2.64+0x4] ;  /* 0x00000408020d7981 */ /* 0x000ea4000c1e1900 */
[----:B--2---:R-:W-:-:S13]  /*00d0*/  ISETP.GE.AND P0, PT, R0, R13, PT ;  /* 0x0000000d0000720c */ /* 0x004fda0003f06270 */
[----:B------:R-:W-:Y:S05]  /*00e0*/  @P0 EXIT ;  /* 0x000000000000094d */ /* 0x000fea0003800000 */
[----:B------:R-:W0:Y:S02]  /*00f0*/  LDC.64 R2, c[0x0][0x3a8] ;  /* 0x0000ea00ff027b82 */ /* 0x000e240000000a00 */
[----:B0-----:R-:W-:-:S05]  /*0100*/  IMAD.WIDE R2, R5, 0x8, R2 ;  /* 0x0000000805027825 */ /* 0x001fca00078e0202 */
[----:B------:R0:W5:Y:S01]  /*0110*/  LDG.E.64 R4, desc[UR8][R2.64] ;  /* 0x0000000802047981 */ /* 0x000162000c1e1b00 */
[CC--:B------:R-:W-:Y:S01]  /*0120*/  IADD3 R6, PT, PT, -R0.reuse, R13.reuse, RZ ;  /* 0x0000000d00067210 */ /* 0x0c0fe20007ffe1ff */
[----:B------:R-:W-:Y:S01]  /*0130*/  BSSY.RECONVERGENT B0, `(.L_x_0) ;  /* 0x0000015000007945 */ /* 0x000fe20003800200 */
[----:B------:R-:W-:Y:S02]  /*0140*/  IADD3 R7, PT, PT, R0, -R13, RZ ;  /* 0x8000000d00077210 */ /* 0x000fe40007ffe0ff */
[----:B------:R-:W-:Y:S02]  /*0150*/  LOP3.LUT P1, R12, R6, 0x3, RZ, 0xc0, !PT ;  /* 0x00000003060c7812 */ /* 0x000fe4000782c0ff */
[----:B------:R-:W-:-:S11]  /*0160*/  ISETP.GT.U32.AND P0, PT, R7, -0x4, PT ;  /* 0xfffffffc0700780c */ /* 0x000fd60003f04070 */
[----:B0-----:R-:W-:Y:S05]  /*0170*/  @!P1 BRA `(.L_x_1) ;  /* 0x0000000000409947 */ /* 0x001fea0003800000 */
[----:B------:R-:W0:Y:S01]  /*0180*/  LDC.64 R10, c[0x0][0x3a0] ;  /* 0x0000e800ff0a7b82 */ /* 0x000e220000000a00 */
[----:B------:R-:W-:-:S07]  /*0190*/  IADD3 R12, PT, PT, -R12, RZ, RZ ;  /* 0x000000ff0c0c7210 */ /* 0x000fce0007ffe1ff */
[----:B------:R-:W1:Y:S08]  /*01a0*/  LDC.64 R8, c[0x0][0x390] ;  /* 0x0000e400ff087b82 */ /* 0x000e700000000a00 */
[----:B------:R-:W2:Y:S02]  /*01b0*/  LDC.64 R6, c[0x0][0x398] ;  /* 0x0000e600ff067b82 */ /* 0x000ea40000000a00 */
.L_x_2:
[----:B-1----:R-:W-:-:S06]  /*01c0*/  IMAD.WIDE R14, R0, 0x4, R8 ;  /* 0x00000004000e7825 */ /* 0x002fcc00078e0208 */
[----:B------:R-:W0:Y:S01]  /*01d0*/  LDG.E R15, desc[UR8][R14.64] ;  /* 0x000000080e0f7981 */ /* 0x000e22000c1e1900 */
[----:B--2---:R-:W-:-:S06]  /*01e0*/  IMAD.WIDE R16, R0, 0x8, R6 ;  /* 0x0000000800107825 */ /* 0x004fcc00078e0206 */
[----:B------:R-:W2:Y:S01]  /*01f0*/  LDG.E.64 R16, desc[UR8][R16.64] ;  /* 0x0000000810107981 */ /* 0x000ea2000c1e1b00 */
[----:B0-----:R-:W-:-:S06]  /*0200*/  IMAD.WIDE R18, R15, 0x8, R10 ;  /* 0x000000080f127825 */ /* 0x001fcc00078e020a */
[----:B------:R-:W2:Y:S01]  /*0210*/  LDG.E.64 R18, desc[UR8][R18.64] ;  /* 0x0000000812127981 */ /* 0x000ea2000c1e1b00 */
[----:B------:R-:W-:-:S05]  /*0220*/  VIADD R12, R12, 0x1 ;  /* 0x000000010c0c7836 */ /* 0x000fca0000000000 */
[----:B------:R-:W-:Y:S02]  /*0230*/  ISETP.NE.AND P1, PT, R12, RZ, PT ;  /* 0x000000ff0c00720c */ /* 0x000fe40003f25270 */
[----:B------:R-:W-:Y:S01]  /*0240*/  IADD3 R0, PT, PT, R0, 0x1, RZ ;  /* 0x0000000100007810 */ /* 0x000fe20007ffe0ff */
[----:B--23-5:R-:W-:-:S07]  /*0250*/  DFMA R4, R16, R18, R4 ;  /* 0x000000121004722b */ /* 0x02cfce0000000004 */
[----:B------:R3:W-:Y:S03]  /*0260*/  STG.E.64 desc[UR8][R2.64], R4 ;  /* 0x0000000402007986 */ /* 0x0007e6000c101b08 */
[----:B------:R-:W-:Y:S05]  /*0270*/  @P1 BRA `(.L_x_2) ;  /* 0xfffffffc00d01947 */ /* 0x000fea000383ffff */
.L_x_1:
[----:B------:R-:W-:Y:S05]  /*0280*/  BSYNC.RECONVERGENT B0 ;  /* 0x0000000000007941 */ /* 0x000fea0003800200 */
.L_x_0:
[----:B------:R-:W-:Y:S05]  /*0290*/  @P0 EXIT ;  /* 0x000000000000094d */ /* 0x000fea0003800000 */
[----:B------:R-:W0:Y:S01]  /*02a0*/  LDCU.128 UR4, c[0x0][0x390] ;  /* 0x00007200ff0477ac */ /* 0x000e220008000c00 */
[----:B------:R-:W-:Y:S01]  /*02b0*/  IADD3 R12, PT, PT, -R13, R0, RZ ;  /* 0x000000000d0c7210 */ /* 0x000fe20007ffe1ff */
[----:B0-----:R-:W-:Y:S02]  /*02c0*/  UIADD3 UR6, UP0, UPT, UR6, 0x10, URZ ;  /* 0x0000001006067890 */ /* 0x001fe4000ff1e0ff */
[----:B------:R-:W-:Y:S02]  /*02d0*/  UIADD3 UR4, UP1, UPT, UR4, 0x8, URZ ;  /* 0x0000000804047890 */ /* 0x000fe4000ff3e0ff */
[----:B------:R-:W-:Y:S02]  /*02e0*/  UIADD3.X UR7, UPT, UPT, URZ, UR7, URZ, UP0, !UPT ;  /* 0x00000007ff077290 */ /* 0x000fe400087fe4ff */
[----:B------:R-:W-:-:S12]  /*02f0*/  UIADD3.X UR5, UPT, UPT, URZ, UR5, URZ, UP1, !UPT ;  /* 0x00000005ff057290 */ /* 0x000fd80008ffe4ff */
.L_x_3:
[----:B------:R-:W-:Y:S01]  /*0300*/  MOV R9, UR5 ;  /* 0x0000000500097c02 */ /* 0x000fe20008000f00 */
[----:B------:R-:W-:Y:S01]  /*0310*/  IMAD.U32 R8, RZ, RZ, UR4 ;  /* 0x00000004ff087e24 */ /* 0x000fe2000f8e00ff */
[----:B------:R-:W0:Y:S03]  /*0320*/  LDC.64 R10, c[0x0][0x3a0] ;  /* 0x0000e800ff0a7b82 */ /* 0x000e260000000a00 */
[----:B------:R-:W-:-:S05]  /*0330*/  IMAD.WIDE R8, R0, 0x4, R8 ;  /* 0x0000000400087825 */ /* 0x000fca00078e0208 */
[----:B--2---:R-:W0:Y:S01]  /*0340*/  LDG.E R17, desc[UR8][R8.64+-0x8] ;  /* 0xfffff80808117981 */ /* 0x004e22000c1e1900 */
[----:B------:R-:W-:Y:S01]  /*0350*/  MOV R6, UR6 ;  /* 0x0000000600067c02 */ /* 0x000fe20008000f00 */
[----:B------:R-:W-:-:S04]  /*0360*/  IMAD.U32 R7, RZ, RZ, UR7 ;  /* 0x00000007ff077e24 */ /* 0x000fc8000f8e00ff */
[----:B------:R-:W-:-:S05]  /*0370*/  IMAD.WIDE R6, R0, 0x8, R6 ;  /* 0x0000000800067825 */ /* 0x000fca00078e0206 */
[----:B------:R-:W2:Y:S01]  /*0380*/  LDG.E.64 R14, desc[UR8][R6.64+-0x10] ;  /* 0xfffff008060e7981 */ /* 0x000ea2000c1e1b00 */
[----:B0-----:R-:W-:-:S06]  /*0390*/  IMAD.WIDE R16, R17, 0x8, R10 ;  /* 0x0000000811107825 */ /* 0x001fcc00078e020a */
[----:B------:R-:W2:Y:S02]  /*03a0*/  LDG.E.64 R16, desc[UR8][R16.64] ;  /* 0x0000000810107981 */ /* 0x000ea4000c1e1b00 */
[----:B--2--5:R-:W-:-:S07]  /*03b0*/  DFMA R14, R14, R16, R4 ;  /* 0x000000100e0e722b */ /* 0x024fce0000000004 */
[----:B------:R0:W-:Y:S04]  /*03c0*/  STG.E.64 desc[UR8][R2.64], R14 ;  /* 0x0000000e02007986 */ /* 0x0001e8000c101b08 */
[----:B------:R-:W2:Y:S04]  /*03d0*/  LDG.E R19, desc[UR8][R8.64+-0x4] ;  /* 0xfffffc0808137981 */ /* 0x000ea8000c1e1900 */
[----:B---3--:R-:W3:Y:S01]  /*03e0*/  LDG.E.64 R4, desc[UR8][R6.64+-0x8] ;  /* 0xfffff80806047981 */ /* 0x008ee2000c1e1b00 */
[----:B--2---:R-:W-:-:S06]  /*03f0*/  IMAD.WIDE R18, R19, 0x8, R10 ;  /* 0x0000000813127825 */ /* 0x004fcc00078e020a */
[----:B------:R-:W3:Y:S02]  /*0400*/  LDG.E.64 R18, desc[UR8][R18.64] ;  /* 0x0000000812127981 */ /* 0x000ee4000c1e1b00 */
[----:B---3--:R-:W-:-:S07]  /*0410*/  DFMA R4, R4, R18, R14 ;  /* 0x000000120404722b */ /* 0x008fce000000000e */
[----:B------:R1:W-:Y:S04]  /*0420*/  STG.E.64 desc[UR8][R2.64], R4 ;  /* 0x0000000402007986 */ /* 0x0003e8000c101b08 */
[----:B------:R-:W2:Y:S04]  /*0430*/  LDG.E R21, desc[UR8][R8.64] ;  /* 0x0000000808157981 */ /* 0x000ea8000c1e1900 */
[----:B------:R-:W3:Y:S01]  /*0440*/  LDG.E.64 R16, desc[UR8][R6.64] ;  /* 0x0000000806107981 */ /* 0x000ee2000c1e1b00 */
[----:B--2---:R-:W-:-:S06]  /*0450*/  IMAD.WIDE R20, R21, 0x8, R10 ;  /* 0x0000000815147825 */ /* 0x004fcc00078e020a */
[----:B------:R-:W3:Y:S02]  /*0460*/  LDG.E.64 R20, desc[UR8][R20.64] ;  /* 0x0000000814147981 */ /* 0x000ee4000c1e1b00 */
[----:B---3--:R-:W-:-:S07]  /*0470*/  DFMA R16, R16, R20, R4 ;  /* 0x000000141010722b */ /* 0x008fce0000000004 */
[----:B------:R2:W-:Y:S04]  /*0480*/  STG.E.64 desc[UR8][R2.64], R16 ;  /* 0x0000001002007986 */ /* 0x0005e8000c101b08 */
[----:B0-----:R-:W3:Y:S02]  /*0490*/  LDG.E R15, desc[UR8][R8.64+0x4] ;  /* 0x00000408080f7981 */ /* 0x001ee4000c1e1900 */
[----:B---3--:R-:W-:Y:S02]  /*04a0*/  IMAD.WIDE R14, R15, 0x8, R10 ;  /* 0x000000080f0e7825 */ /* 0x008fe400078e020a */
[----:B------:R-:W1:Y:S04]  /*04b0*/  LDG.E.64 R10, desc[UR8][R6.64+0x8] ;  /* 0x00000808060a7981 */ /* 0x000e68000c1e1b00 */
[----:B------:R-:W1:Y:S01]  /*04c0*/  LDG.E.64 R14, desc[UR8][R14.64] ;  /* 0x000000080e0e7981 */ /* 0x000e62000c1e1b00 */
[----:B------:R-:W-:-:S04]  /*04d0*/  IADD3 R12, PT, PT, R12, 0x4, RZ ;  /* 0x000000040c0c7810 */ /* 0x000fc80007ffe0ff */
[----:B------:R-:W-:Y:S02]  /*04e0*/  ISETP.NE.AND P0, PT, R12, RZ, PT ;  /* 0x000000ff0c00720c */ /* 0x000fe40003f05270 */
[----:B------:R-:W-:Y:S01]  /*04f0*/  IADD3 R0, PT, PT, R0, 0x4, RZ ;  /* 0x0000000400007810 */ /* 0x000fe20007ffe0ff */
[----:B-1----:R-:W-:-:S07]  /*0500*/  DFMA R4, R10, R14, R16 ;  /* 0x0000000e0a04722b */ /* 0x002fce0000000010 */
[----:B------:R2:W-:Y:S03]  /*0510*/  STG.E.64 desc[UR8][R2.64], R4 ;  /* 0x0000000402007986 */ /* 0x0005e6000c101b08 */
[----:B------:R-:W-:Y:S05]  /*0520*/  @P0 BRA `(.L_x_3) ;  /* 0xfffffffc00740947 */ /* 0x000fea000383ffff */
[----:B------:R-:W-:Y:S05]  /*0530*/  EXIT ;  /* 0x000000000000794d */ /* 0x000fea0003800000 */
.L_x_4:
[----:B------:R-:W-:-:S00]  /*0540*/  BRA `(.L_x_4) ;  /* 0xfffffffc00fc7947 */ /* 0x000fc0000383ffff */
[----:B------:R-:W-:-:S00]  /*0550*/  NOP ;  /* 0x0000000000007918 */ /* 0x000fc00000000000 */
        /* <DEDUP_REMOVED lines=10> */
.L_x_5:


//--------------------- .nv.shared.reserved.0     --------------------------
	.section	.nv.shared.reserved.0,"aw",@nobits
	.weak		__nv_reservedSMEM_offset_0_alias
	.size		__nv_reservedSMEM_offset_0_alias, 0, 64
	.other		__nv_reservedSMEM_offset_0_alias,@"STO_CUDA_RESERVED_SHARED STV_DEFAULT"
__nv_reservedSMEM_offset_0_alias:
	.zero		0
	.zero		64


//--------------------- .nv.constant0._Z15csr_spmv_kerneliPiS_PdS0_S0_ --------------------------
	.section	.nv.constant0._Z15csr_spmv_kerneliPiS_PdS0_S0_,"a",@progbits
	.sectionflags	@""
	.align	4
.nv.constant0._Z15csr_spmv_kerneliPiS_PdS0_S0_:
	.zero		944


//--------------------- SYMBOLS --------------------------

	.type		.nv.reservedSmem.offset0,@object
	.size		.nv.reservedSmem.offset0,0x4
